	.headerflags	@"EF_CUDA_TEXMODE_UNIFIED EF_CUDA_64BIT_ADDRESS EF_CUDA_ACCELERATORS EF_CUDA_SM90 EF_CUDA_VIRTUAL_SM(EF_CUDA_SM90)"
	.elftype	@"ET_EXEC"


//--------------------- .nv.info                  --------------------------
	.section	.nv.info,"",@"SHT_CUDA_INFO"
	.align	4


	//----- nvinfo : EIATTR_REGCOUNT
	.align		4
        /*0000*/ 	.byte	0x04, 0x2f
        /*0002*/ 	.short	(.L_1 - .L_0)
	.align		4
.L_0:
        /*0004*/ 	.word	index@(triton_poi_fused__to_copy_add_arange_mul_13)
        /*0008*/ 	.word	0x00000008


	//----- nvinfo : EIATTR_MIN_STACK_SIZE
	.align		4
.L_1:
        /*000c*/ 	.byte	0x04, 0x12
        /*000e*/ 	.short	(.L_3 - .L_2)
	.align		4
.L_2:
        /*0010*/ 	.word	index@(triton_poi_fused__to_copy_add_arange_mul_13)
        /*0014*/ 	.word	0x00000000


	//----- nvinfo : EIATTR_FRAME_SIZE
	.align		4
.L_3:
        /*0018*/ 	.byte	0x04, 0x11
        /*001a*/ 	.short	(.L_5 - .L_4)
	.align		4
.L_4:
        /*001c*/ 	.word	index@(triton_poi_fused__to_copy_add_arange_mul_13)
        /*0020*/ 	.word	0x00000000


	//----- nvinfo : EIATTR_MIN_STACK_SIZE
	.align		4
.L_5:
        /*0024*/ 	.byte	0x04, 0x12
        /*0026*/ 	.short	(.L_7 - .L_6)
	.align		4
.L_6:
        /*0028*/ 	.word	index@(triton_poi_fused__to_copy_add_arange_mul_13)
        /*002c*/ 	.word	0x00000000
.L_7:


//--------------------- .nv.info.triton_poi_fused__to_copy_add_arange_mul_13 --------------------------
	.section	.nv.info.triton_poi_fused__to_copy_add_arange_mul_13,"",@"SHT_CUDA_INFO"
	.sectionflags	@""
	.align	4


	//----- nvinfo : EIATTR_CUDA_API_VERSION
	.align		4
        /*0000*/ 	.byte	0x04, 0x37
        /*0002*/ 	.short	(.L_9 - .L_8)
.L_8:
        /*0004*/ 	.word	0x0000007c


	//----- nvinfo : EIATTR_KPARAM_INFO
	.align		4
.L_9:
        /*0008*/ 	.byte	0x04, 0x17
        /*000a*/ 	.short	(.L_11 - .L_10)
.L_10:
        /*000c*/ 	.word	0x00000000
        /*0010*/ 	.short	0x0001
        /*0012*/ 	.short	0x0008
        /*0014*/ 	.byte	0x00, 0xf0, 0x11, 0x00


	//----- nvinfo : EIATTR_KPARAM_INFO
	.align		4
.L_11:
        /*0018*/ 	.byte	0x04, 0x17
        /*001a*/ 	.short	(.L_13 - .L_12)
.L_12:
        /*001c*/ 	.word	0x00000000
        /*0020*/ 	.short	0x0000
        /*0022*/ 	.short	0x0000
        /*0024*/ 	.byte	0x00, 0xf4, 0x21, 0x00


	//----- nvinfo : EIATTR_SPARSE_MMA_MASK
	.align		4
.L_13:
        /*0028*/ 	.byte	0x03, 0x50
        /*002a*/ 	.short	0x0000


	//----- nvinfo : EIATTR_MAXREG_COUNT
	.align		4
        /*002c*/ 	.byte	0x03, 0x1b
        /*002e*/ 	.short	0x00ff


	//----- nvinfo : EIATTR_EXIT_INSTR_OFFSETS
	.align		4
        /*0030*/ 	.byte	0x04, 0x1c
        /*0032*/ 	.short	(.L_15 - .L_14)


	//   ....[0]....
.L_14:
        /*0034*/ 	.word	0x000000c0


	//   ....[1]....
        /*0038*/ 	.word	0x000000f0


	//----- nvinfo : EIATTR_REQNTID
	.align		4
.L_15:
        /*003c*/ 	.byte	0x04, 0x10
        /*003e*/ 	.short	(.L_17 - .L_16)
.L_16:
        /*0040*/ 	.word	0x00000080
        /*0044*/ 	.word	0x00000001
        /*0048*/ 	.word	0x00000001


	//----- nvinfo : EIATTR_CBANK_PARAM_SIZE
	.align		4
.L_17:
        /*004c*/ 	.byte	0x03, 0x19
        /*004e*/ 	.short	0x000c


	//----- nvinfo : EIATTR_PARAM_CBANK
	.align		4
        /*0050*/ 	.byte	0x04, 0x0a
        /*0052*/ 	.short	(.L_19 - .L_18)
	.align		4
.L_18:
        /*0054*/ 	.word	index@(.nv.constant0.triton_poi_fused__to_copy_add_arange_mul_13)
        /*0058*/ 	.short	0x0210
        /*005a*/ 	.short	0x000c


	//----- nvinfo : EIATTR_SW_WAR
	.align		4
.L_19:
        /*005c*/ 	.byte	0x04, 0x36
        /*005e*/ 	.short	(.L_21 - .L_20)
.L_20:
        /*0060*/ 	.word	0x00000008
.L_21:


//--------------------- .nv.callgraph             --------------------------
	.section	.nv.callgraph,"",@"SHT_CUDA_CALLGRAPH"
	.align	4
	.sectionentsize	8
	.align		4
        /*0000*/ 	.word	0x00000000
	.align		4
        /*0004*/ 	.word	0xffffffff
	.align		4
        /*0008*/ 	.word	0x00000000
	.align		4
        /*000c*/ 	.word	0xfffffffe
	.align		4
        /*0010*/ 	.word	0x00000000
	.align		4
        /*0014*/ 	.word	0xfffffffd
	.align		4
        /*0018*/ 	.word	0x00000000
	.align		4
        /*001c*/ 	.word	0xfffffffc


//--------------------- .text.triton_poi_fused__to_copy_add_arange_mul_13 --------------------------
	.section	.text.triton_poi_fused__to_copy_add_arange_mul_13,"ax",@progbits
	.align	128
        .global         triton_poi_fused__to_copy_add_arange_mul_13
        .type           triton_poi_fused__to_copy_add_arange_mul_13,@function
        .size           triton_poi_fused__to_copy_add_arange_mul_13,(.L_x_1 - triton_poi_fused__to_copy_add_arange_mul_13)
        .other          triton_poi_fused__to_copy_add_arange_mul_13,@"STO_CUDA_ENTRY STV_DEFAULT"
triton_poi_fused__to_copy_add_arange_mul_13:
.text.triton_poi_fused__to_copy_add_arange_mul_13:
[----:B------:R-:W0:Y:S02]  /*0000*/  LDC R1, c[0x0][0x28] ;  /* 0x00000a00ff017b82 */ /* 0x000e240000000800 */
[----:B------:R-:W1:Y:S01]  /*0010*/  S2R R0, SR_TID.X ;  /* 0x0000000000007919 */ /* 0x000e620000002100 */
[----:B------:R-:W2:Y:S01]  /*0020*/  LDC.64 R2, c[0x0][0x210] ;  /* 0x00008400ff027b82 */ /* 0x000ea20000000a00 */
[----:B------:R-:W3:Y:S01]  /*0030*/  S2R R5, SR_CTAID.X ;  /* 0x0000000000057919 */ /* 0x000ee20000002500 */
[----:B-1----:R-:W-:-:S05]  /*0040*/  LOP3.LUT R0, R0, 0x7f, RZ, 0xc0, !PT ;  /* 0x0000007f00007812 */ /* 0x002fca00078ec0ff */
[----:B---3--:R-:W-:-:S04]  /*0050*/  IMAD R5, R5, 0x80, R0 ;  /* 0x0000008005057824 */ /* 0x008fc800078e0200 */
[C---:B--2---:R-:W-:Y:S01]  /*0060*/  IMAD.WIDE R2, R5.reuse, 0x8, R2 ;  /* 0x0000000805027825 */ /* 0x044fe200078e0202 */
[----:B------:R-:W-:Y:S02]  /*0070*/  I2FP.F32.S32 R0, R5 ;  /* 0x0000000500007245 */ /* 0x000fe40000201400 */
[----:B------:R-:W-:-:S03]  /*0080*/  ISETP.GE.AND P0, PT, R5, 0x200, PT ;  /* 0x000002000500780c */ /* 0x000fc60003f06270 */
[----:B------:R-:W-:-:S04]  /*0090*/  FMUL R0, R0, 0.5 ;  /* 0x3f00000000007820 */ /* 0x000fc80000400000 */
[----:B------:R-:W1:Y:S02]  /*00a0*/  F2I.TRUNC.NTZ R4, R0 ;  /* 0x0000000000047305 */ /* 0x000e64000020f100 */
[----:B-1----:R-:W-:-:S04]  /*00b0*/  SHF.R.S32.HI R5, RZ, 0x1f, R4 ;  /* 0x0000001fff057819 */ /* 0x002fc80000011404 */
[----:B------:R-:W-:Y:S05]  /*00c0*/  @P0 EXIT ;  /* 0x000000000000094d */ /* 0x000fea0003800000 */
[----:B------:R-:W-:Y:S02]  /*00d0*/  ULDC.64 UR4, c[0x0][0x208] ;  /* 0x0000820000047ab9 */ /* 0x000fe40000000a00 */
[----:B------:R-:W-:Y:S01]  /*00e0*/  STG.E.64 desc[UR4][R2.64], R4 ;  /* 0x0000000402007986 */ /* 0x000fe2000c101b04 */
[----:B------:R-:W-:Y:S05]  /*00f0*/  EXIT ;  /* 0x000000000000794d */ /* 0x000fea0003800000 */
.L_x_0:
[----:B------:R-:W-:-:S00]  /*0100*/  BRA `(.L_x_0) ;  /* 0xfffffffc00fc7947 */ /* 0x000fc0000383ffff */
[----:B------:R-:W-:-:S00]  /*0110*/  NOP ;  /* 0x0000000000007918 */ /* 0x000fc00000000000 */
        /* <DEDUP_REMOVED lines=14> */
.L_x_1:


//--------------------- .nv.constant0.triton_poi_fused__to_copy_add_arange_mul_13 --------------------------
	.section	.nv.constant0.triton_poi_fused__to_copy_add_arange_mul_13,"a",@progbits
	.sectionflags	@""
	.align	4
.nv.constant0.triton_poi_fused__to_copy_add_arange_mul_13:
	.zero		540
